//
// Generated by NVIDIA NVVM Compiler
//
// Compiler Build ID: CL-36424714
// Cuda compilation tools, release 13.0, V13.0.88
// Based on NVVM 20.0.0
//

.version 9.0
.target sm_100
.address_size 64

	// .globl	_Z14cuda_hello_1_1v
.extern .func  (.param .b32 func_retval0) vprintf
(
	.param .b64 vprintf_param_0,
	.param .b64 vprintf_param_1
)
;
.global .align 1 .b8 $str[77] = {72, 101, 108, 108, 111, 32, 87, 111, 114, 108, 100, 32, 102, 114, 111, 109, 32, 71, 80, 85, 32, 119, 105, 116, 104, 32, 103, 114, 105, 100, 32, 100, 105, 109, 101, 110, 115, 105, 111, 110, 32, 40, 49, 44, 32, 49, 41, 32, 97, 110, 100, 32, 98, 108, 111, 99, 107, 32, 100, 105, 109, 101, 110, 115, 105, 111, 110, 32, 40, 49, 44, 32, 49, 41, 33, 10};

.visible .entry _Z14cuda_hello_1_1v()
{
	.reg .b32 	%r<3>;
	.reg .b64 	%rd<3>;

	mov.u64 	%rd1, $str;
	cvta.global.u64 	%rd2, %rd1;
	{ // callseq 0, 0
	.param .b64 param0;
	st.param.b64 	[param0], %rd2;
	.param .b64 param1;
	st.param.b64 	[param1], 0;
	.param .b32 retval0;
	call.uni (retval0), 
	vprintf, 
	(
	param0, 
	param1
	);
	ld.param.b32 	%r1, [retval0];
	} // callseq 0
	ret;

}


// ===== COMPILED SASS (sm_100) =====

	.target	sm_100

	.elftype	@"ET_EXEC"


//--------------------- .note.nv.tkinfo           --------------------------
	.section	.note.nv.tkinfo,"",@"SHT_NOTE"
	.sectionflags	@"SHF_NOTE_NV_TKINFO"
	.tkinfo
        /*0018*/ 	.word	0x00000002
        /*0030*/ 	.string	""
        /*0030*/ 	.string	"ptxas"
        /*0030*/ 	.string	"Cuda compilation tools, release 13.0, V13.0.88"
        /*0030*/ 	.string	"Build cuda_13.0.r13.0/compiler.36424714_0"
        /*0030*/ 	.string	"-arch sm_100 -m 64 "



//--------------------- .note.nv.cuinfo           --------------------------
	.section	.note.nv.cuinfo,"",@"SHT_NOTE"
	.sectionflags	@"SHF_NOTE_NV_CUINFO"
        /*0018*/ 	.short	0x0002
        /*001a*/ 	.short	0x0064
        /*001c*/ 	.short	0x0082
	.zero		2


//--------------------- .nv.info                  --------------------------
	.section	.nv.info,"",@"SHT_CUDA_INFO"
	.align	4


	//----- nvinfo : EIATTR_REGCOUNT
	.align		4
        /*0000*/ 	.byte	0x04, 0x2f
        /*0002*/ 	.short	(.L_2 - .L_1)
	.align		4
.L_1:
        /*0004*/ 	.word	index@(_Z14cuda_hello_1_1v)
        /*0008*/ 	.word	0x00000018


	//----- nvinfo : EIATTR_FRAME_SIZE
	.align		4
.L_2:
        /*000c*/ 	.byte	0x04, 0x11
        /*000e*/ 	.short	(.L_4 - .L_3)
	.align		4
.L_3:
        /*0010*/ 	.word	index@(_Z14cuda_hello_1_1v)
        /*0014*/ 	.word	0x00000000


	//----- nvinfo : EIATTR_MIN_STACK_SIZE
	.align		4
.L_4:
        /*0018*/ 	.byte	0x04, 0x12
        /*001a*/ 	.short	(.L_6 - .L_5)
	.align		4
.L_5:
        /*001c*/ 	.word	index@(_Z14cuda_hello_1_1v)
        /*0020*/ 	.word	0x00000000
.L_6:


//--------------------- .nv.compat                --------------------------
	.section	.nv.compat,"",@"SHT_CUDA_COMPAT_INFO"
	.align	4
        /*0000*/ 	.byte	0x02, 0x09, 0x00, 0x00, 0x02, 0x02, 0x01, 0x00, 0x02, 0x05, 0x05, 0x00, 0x03, 0x07, 0x01, 0x01
        /*0010*/ 	.byte	0x02, 0x03, 0x00, 0x00, 0x02, 0x06, 0x01, 0x00, 0x04, 0x0b, 0x08, 0x00, 0x09, 0x00, 0x00, 0x00
        /*0020*/ 	.byte	0x00, 0x00, 0x00, 0x00


//--------------------- .nv.info._Z14cuda_hello_1_1v --------------------------
	.section	.nv.info._Z14cuda_hello_1_1v,"",@"SHT_CUDA_INFO"
	.sectionflags	@""
	.align	4


	//----- nvinfo : EIATTR_CUDA_API_VERSION
	.align		4
        /*0000*/ 	.byte	0x04, 0x37
        /*0002*/ 	.short	(.L_8 - .L_7)
.L_7:
        /*0004*/ 	.word	0x00000082


	//----- nvinfo : EIATTR_SPARSE_MMA_MASK
	.align		4
.L_8:
        /*0008*/ 	.byte	0x03, 0x50
        /*000a*/ 	.short	0x0000


	//----- nvinfo : EIATTR_MAXREG_COUNT
	.align		4
        /*000c*/ 	.byte	0x03, 0x1b
        /*000e*/ 	.short	0x00ff


	//----- nvinfo : EIATTR_EXTERNS
	.align		4
        /*0010*/ 	.byte	0x04, 0x0f
        /*0012*/ 	.short	(.L_10 - .L_9)


	//   ....[0]....
	.align		4
.L_9:
        /*0014*/ 	.word	index@(vprintf)


	//----- nvinfo : EIATTR_MERCURY_ISA_VERSION
	.align		4
.L_10:
        /*0018*/ 	.byte	0x03, 0x5f
        /*001a*/ 	.short	0x0101


	//----- nvinfo : EIATTR_VRC_CTA_INIT_COUNT
	.align		4
        /*001c*/ 	.byte	0x02, 0x4a
	.zero		1
	.zero		1


	//----- nvinfo : EIATTR_SYSCALL_OFFSETS
	.align		4
        /*0020*/ 	.byte	0x04, 0x46
        /*0022*/ 	.short	(.L_12 - .L_11)


	//   ....[0]....
.L_11:
        /*0024*/ 	.word	0x00000080


	//----- nvinfo : EIATTR_EXIT_INSTR_OFFSETS
	.align		4
.L_12:
        /*0028*/ 	.byte	0x04, 0x1c
        /*002a*/ 	.short	(.L_14 - .L_13)


	//   ....[0]....
.L_13:
        /*002c*/ 	.word	0x00000090


	//----- nvinfo : EIATTR_SW_WAR
	.align		4
.L_14:
        /*0030*/ 	.byte	0x04, 0x36
        /*0032*/ 	.short	(.L_16 - .L_15)
.L_15:
        /*0034*/ 	.word	0x00000008
.L_16:


//--------------------- .nv.callgraph             --------------------------
	.section	.nv.callgraph,"",@"SHT_CUDA_CALLGRAPH"
	.align	4
	.sectionentsize	8
	.align		4
        /*0000*/ 	.word	0x00000000
	.align		4
        /*0004*/ 	.word	0xffffffff
	.align		4
        /*0008*/ 	.word	index@(_Z14cuda_hello_1_1v)
	.align		4
        /*000c*/ 	.word	index@(vprintf)
	.align		4
        /*0010*/ 	.word	0x00000000
	.align		4
        /*0014*/ 	.word	0xfffffffe
	.align		4
        /*0018*/ 	.word	0x00000000
	.align		4
        /*001c*/ 	.word	0xfffffffd
	.align		4
        /*0020*/ 	.word	0x00000000
	.align		4
        /*0024*/ 	.word	0xfffffffc


//--------------------- .nv.constant4             --------------------------
	.section	.nv.constant4,"a",@progbits
	.align	8
	.align		8
.nv.constant4:
        /*0000*/ 	.dword	vprintf
	.align		8
        /*0008*/ 	.dword	$str


//--------------------- .text._Z14cuda_hello_1_1v --------------------------
	.section	.text._Z14cuda_hello_1_1v,"ax",@progbits
	.align	128
        .global         _Z14cuda_hello_1_1v
        .type           _Z14cuda_hello_1_1v,@function
        .size           _Z14cuda_hello_1_1v,(.L_x_2 - _Z14cuda_hello_1_1v)
        .other          _Z14cuda_hello_1_1v,@"STO_CUDA_ENTRY STV_DEFAULT"
_Z14cuda_hello_1_1v:
.text._Z14cuda_hello_1_1v:
[----:B------:R-:W0:Y:S01]  /*0000*/  LDC R1, c[0x0][0x37c] ;  /* 0x0000df00ff017b82 */ /* 0x000e220000000800 */
[----:B------:R-:W-:Y:S01]  /*0010*/  MOV R0, 0x0 ;  /* 0x0000000000007802 */ /* 0x000fe20000000f00 */
[----:B------:R-:W1:Y:S01]  /*0020*/  LDCU.64 UR4, c[0x4][0x8] ;  /* 0x01000100ff0477ac */ /* 0x000e620008000a00 */
[----:B------:R-:W-:-:S05]  /*0030*/  CS2R R6, SRZ ;  /* 0x0000000000067805 */ /* 0x000fca000001ff00 */
[----:B------:R2:W3:Y:S01]  /*0040*/  LDC.64 R2, c[0x4][R0] ;  /* 0x0100000000027b82 */ /* 0x0004e20000000a00 */
[----:B-1----:R-:W-:Y:S02]  /*0050*/  IMAD.U32 R4, RZ, RZ, UR4 ;  /* 0x00000004ff047e24 */ /* 0x002fe4000f8e00ff */
[----:B--2---:R-:W-:-:S07]  /*0060*/  IMAD.U32 R5, RZ, RZ, UR5 ;  /* 0x00000005ff057e24 */ /* 0x004fce000f8e00ff */
[----:B------:R-:W-:-:S07]  /*0070*/  LEPC R20, `(.L_x_0) ;  /* 0x000000001014794e */ /* 0x000fce0000000000 */
[----:B0--3--:R-:W-:Y:S05]  /*0080*/  CALL.ABS.NOINC R2 ;  /* 0x0000000002007343 */ /* 0x009fea0003c00000 */
.L_x_0:
[----:B------:R-:W-:Y:S05]  /*0090*/  EXIT ;  /* 0x000000000000794d */ /* 0x000fea0003800000 */
.L_x_1:
[----:B------:R-:W-:-:S00]  /*00a0*/  BRA `(.L_x_1) ;  /* 0xfffffffc00fc7947 */ /* 0x000fc0000383ffff */
[----:B------:R-:W-:-:S00]  /*00b0*/  NOP ;  /* 0x0000000000007918 */ /* 0x000fc00000000000 */
        /* <DEDUP_REMOVED lines=12> */
.L_x_2:


//--------------------- .nv.global.init           --------------------------
	.section	.nv.global.init,"aw",@progbits
.nv.global.init:
	.type		$str,@object
	.size		$str,(.L_0 - $str)
$str:
        /*0000*/ 	.byte	0x48, 0x65, 0x6c, 0x6c, 0x6f, 0x20, 0x57, 0x6f, 0x72, 0x6c, 0x64, 0x20, 0x66, 0x72, 0x6f, 0x6d
        /*0010*/ 	.byte	0x20, 0x47, 0x50, 0x55, 0x20, 0x77, 0x69, 0x74, 0x68, 0x20, 0x67, 0x72, 0x69, 0x64, 0x20, 0x64
        /*0020*/ 	.byte	0x69, 0x6d, 0x65, 0x6e, 0x73, 0x69, 0x6f, 0x6e, 0x20, 0x28, 0x31, 0x2c, 0x20, 0x31, 0x29, 0x20
        /*0030*/ 	.byte	0x61, 0x6e, 0x64, 0x20, 0x62, 0x6c, 0x6f, 0x63, 0x6b, 0x20, 0x64, 0x69, 0x6d, 0x65, 0x6e, 0x73
        /*0040*/ 	.byte	0x69, 0x6f, 0x6e, 0x20, 0x28, 0x31, 0x2c, 0x20, 0x31, 0x29, 0x21, 0x0a, 0x00
.L_0:


//--------------------- .nv.shared.reserved.0     --------------------------
	.section	.nv.shared.reserved.0,"aw",@nobits
	.weak		__nv_reservedSMEM_offset_0_alias
	.size		__nv_reservedSMEM_offset_0_alias, 0, 64
	.other		__nv_reservedSMEM_offset_0_alias,@"STO_CUDA_RESERVED_SHARED STV_DEFAULT"
__nv_reservedSMEM_offset_0_alias:
	.zero		0
	.zero		64


//--------------------- .nv.constant0._Z14cuda_hello_1_1v --------------------------
	.section	.nv.constant0._Z14cuda_hello_1_1v,"a",@progbits
	.sectionflags	@""
	.align	4
.nv.constant0._Z14cuda_hello_1_1v:
	.zero		896


//--------------------- SYMBOLS --------------------------

	.type		.nv.reservedSmem.offset0,@object
	.size		.nv.reservedSmem.offset0,0x4
	.type		vprintf,@function
